//
// Generated by NVIDIA NVVM Compiler
//
// Compiler Build ID: CL-36424714
// Cuda compilation tools, release 13.0, V13.0.88
// Based on NVVM 20.0.0
//

.version 9.0
.target sm_100
.address_size 64

	// .globl	_Z13calcDistancesP9pointDataPdPy

.visible .entry _Z13calcDistancesP9pointDataPdPy(
	.param .u64 .ptr .align 1 _Z13calcDistancesP9pointDataPdPy_param_0,
	.param .u64 .ptr .align 1 _Z13calcDistancesP9pointDataPdPy_param_1,
	.param .u64 .ptr .align 1 _Z13calcDistancesP9pointDataPdPy_param_2
)
{
	.reg .pred 	%p<11>;
	.reg .b32 	%r<9>;
	.reg .b64 	%rd<21>;
	.reg .b64 	%fd<123>;

	ld.param.u64 	%rd7, [_Z13calcDistancesP9pointDataPdPy_param_0];
	ld.param.u64 	%rd8, [_Z13calcDistancesP9pointDataPdPy_param_1];
	ld.param.u64 	%rd9, [_Z13calcDistancesP9pointDataPdPy_param_2];
	cvta.to.global.u64 	%rd1, %rd9;
	cvta.to.global.u64 	%rd2, %rd8;
	mov.u32 	%r4, %tid.x;
	mov.u32 	%r5, %ctaid.x;
	mov.u32 	%r6, %ntid.x;
	mad.lo.s32 	%r1, %r5, %r6, %r4;
	setp.gt.u32 	%p1, %r1, 9999;
	@%p1 bra 	$L__BB0_19;
	cvta.to.global.u64 	%rd10, %rd7;
	mul.wide.u32 	%rd11, %r1, 16;
	add.s64 	%rd3, %rd10, %rd11;
	add.s64 	%rd20, %rd10, 64;
	mov.b32 	%r8, 0;
$L__BB0_2:
	ld.global.f64 	%fd107, [%rd3];
	ld.global.f64 	%fd46, [%rd20+-64];
	sub.f64 	%fd47, %fd107, %fd46;
	ld.global.f64 	%fd106, [%rd3+8];
	ld.global.f64 	%fd48, [%rd20+-56];
	sub.f64 	%fd49, %fd106, %fd48;
	mul.f64 	%fd50, %fd49, %fd49;
	fma.rn.f64 	%fd51, %fd47, %fd47, %fd50;
	sqrt.rn.f64 	%fd52, %fd51;
	ld.global.f64 	%fd105, [%rd2];
	setp.gtu.f64 	%p2, %fd52, %fd105;
	@%p2 bra 	$L__BB0_4;
	atom.global.add.u64 	%rd12, [%rd1], 1;
	ld.global.f64 	%fd107, [%rd3];
	ld.global.f64 	%fd106, [%rd3+8];
	ld.global.f64 	%fd105, [%rd2];
$L__BB0_4:
	ld.global.f64 	%fd53, [%rd20+-48];
	sub.f64 	%fd54, %fd107, %fd53;
	ld.global.f64 	%fd55, [%rd20+-40];
	sub.f64 	%fd56, %fd106, %fd55;
	mul.f64 	%fd57, %fd56, %fd56;
	fma.rn.f64 	%fd58, %fd54, %fd54, %fd57;
	sqrt.rn.f64 	%fd59, %fd58;
	setp.gtu.f64 	%p3, %fd59, %fd105;
	@%p3 bra 	$L__BB0_6;
	atom.global.add.u64 	%rd13, [%rd1], 1;
	ld.global.f64 	%fd107, [%rd3];
	ld.global.f64 	%fd106, [%rd3+8];
	ld.global.f64 	%fd105, [%rd2];
$L__BB0_6:
	ld.global.f64 	%fd60, [%rd20+-32];
	sub.f64 	%fd61, %fd107, %fd60;
	ld.global.f64 	%fd62, [%rd20+-24];
	sub.f64 	%fd63, %fd106, %fd62;
	mul.f64 	%fd64, %fd63, %fd63;
	fma.rn.f64 	%fd65, %fd61, %fd61, %fd64;
	sqrt.rn.f64 	%fd66, %fd65;
	setp.gtu.f64 	%p4, %fd66, %fd105;
	@%p4 bra 	$L__BB0_8;
	atom.global.add.u64 	%rd14, [%rd1], 1;
	ld.global.f64 	%fd107, [%rd3];
	ld.global.f64 	%fd106, [%rd3+8];
	ld.global.f64 	%fd105, [%rd2];
$L__BB0_8:
	ld.global.f64 	%fd67, [%rd20+-16];
	sub.f64 	%fd68, %fd107, %fd67;
	ld.global.f64 	%fd69, [%rd20+-8];
	sub.f64 	%fd70, %fd106, %fd69;
	mul.f64 	%fd71, %fd70, %fd70;
	fma.rn.f64 	%fd72, %fd68, %fd68, %fd71;
	sqrt.rn.f64 	%fd73, %fd72;
	setp.gtu.f64 	%p5, %fd73, %fd105;
	@%p5 bra 	$L__BB0_10;
	atom.global.add.u64 	%rd15, [%rd1], 1;
	ld.global.f64 	%fd107, [%rd3];
	ld.global.f64 	%fd106, [%rd3+8];
	ld.global.f64 	%fd105, [%rd2];
$L__BB0_10:
	ld.global.f64 	%fd74, [%rd20];
	sub.f64 	%fd75, %fd107, %fd74;
	ld.global.f64 	%fd76, [%rd20+8];
	sub.f64 	%fd77, %fd106, %fd76;
	mul.f64 	%fd78, %fd77, %fd77;
	fma.rn.f64 	%fd79, %fd75, %fd75, %fd78;
	sqrt.rn.f64 	%fd80, %fd79;
	setp.gtu.f64 	%p6, %fd80, %fd105;
	@%p6 bra 	$L__BB0_12;
	atom.global.add.u64 	%rd16, [%rd1], 1;
	ld.global.f64 	%fd107, [%rd3];
	ld.global.f64 	%fd106, [%rd3+8];
	ld.global.f64 	%fd105, [%rd2];
$L__BB0_12:
	ld.global.f64 	%fd81, [%rd20+16];
	sub.f64 	%fd82, %fd107, %fd81;
	ld.global.f64 	%fd83, [%rd20+24];
	sub.f64 	%fd84, %fd106, %fd83;
	mul.f64 	%fd85, %fd84, %fd84;
	fma.rn.f64 	%fd86, %fd82, %fd82, %fd85;
	sqrt.rn.f64 	%fd87, %fd86;
	setp.gtu.f64 	%p7, %fd87, %fd105;
	@%p7 bra 	$L__BB0_14;
	atom.global.add.u64 	%rd17, [%rd1], 1;
	ld.global.f64 	%fd107, [%rd3];
	ld.global.f64 	%fd106, [%rd3+8];
	ld.global.f64 	%fd105, [%rd2];
$L__BB0_14:
	ld.global.f64 	%fd88, [%rd20+32];
	sub.f64 	%fd89, %fd107, %fd88;
	ld.global.f64 	%fd90, [%rd20+40];
	sub.f64 	%fd91, %fd106, %fd90;
	mul.f64 	%fd92, %fd91, %fd91;
	fma.rn.f64 	%fd93, %fd89, %fd89, %fd92;
	sqrt.rn.f64 	%fd94, %fd93;
	setp.gtu.f64 	%p8, %fd94, %fd105;
	@%p8 bra 	$L__BB0_16;
	atom.global.add.u64 	%rd18, [%rd1], 1;
	ld.global.f64 	%fd107, [%rd3];
	ld.global.f64 	%fd106, [%rd3+8];
	ld.global.f64 	%fd105, [%rd2];
$L__BB0_16:
	ld.global.f64 	%fd95, [%rd20+48];
	sub.f64 	%fd96, %fd107, %fd95;
	ld.global.f64 	%fd97, [%rd20+56];
	sub.f64 	%fd98, %fd106, %fd97;
	mul.f64 	%fd99, %fd98, %fd98;
	fma.rn.f64 	%fd100, %fd96, %fd96, %fd99;
	sqrt.rn.f64 	%fd101, %fd100;
	setp.gtu.f64 	%p9, %fd101, %fd105;
	@%p9 bra 	$L__BB0_18;
	atom.global.add.u64 	%rd19, [%rd1], 1;
$L__BB0_18:
	add.s32 	%r8, %r8, 8;
	add.s64 	%rd20, %rd20, 128;
	setp.ne.s32 	%p10, %r8, 10000;
	@%p10 bra 	$L__BB0_2;
$L__BB0_19:
	ret;

}


// ===== COMPILED SASS (sm_100) =====

	.target	sm_100

	.elftype	@"ET_EXEC"


//--------------------- .note.nv.tkinfo           --------------------------
	.section	.note.nv.tkinfo,"",@"SHT_NOTE"
	.sectionflags	@"SHF_NOTE_NV_TKINFO"
	.tkinfo
        /*0018*/ 	.word	0x00000002
        /*0030*/ 	.string	""
        /*0030*/ 	.string	"ptxas"
        /*0030*/ 	.string	"Cuda compilation tools, release 13.0, V13.0.88"
        /*0030*/ 	.string	"Build cuda_13.0.r13.0/compiler.36424714_0"
        /*0030*/ 	.string	"-arch sm_100 -m 64 "



//--------------------- .note.nv.cuinfo           --------------------------
	.section	.note.nv.cuinfo,"",@"SHT_NOTE"
	.sectionflags	@"SHF_NOTE_NV_CUINFO"
        /*0018*/ 	.short	0x0002
        /*001a*/ 	.short	0x0064
        /*001c*/ 	.short	0x0082
	.zero		2


//--------------------- .nv.info                  --------------------------
	.section	.nv.info,"",@"SHT_CUDA_INFO"
	.align	4


	//----- nvinfo : EIATTR_REGCOUNT
	.align		4
        /*0000*/ 	.byte	0x04, 0x2f
        /*0002*/ 	.short	(.L_1 - .L_0)
	.align		4
.L_0:
        /*0004*/ 	.word	index@(_Z13calcDistancesP9pointDataPdPy)
        /*0008*/ 	.word	0x0000001c


	//----- nvinfo : EIATTR_FRAME_SIZE
	.align		4
.L_1:
        /*000c*/ 	.byte	0x04, 0x11
        /*000e*/ 	.short	(.L_3 - .L_2)
	.align		4
.L_2:
        /*0010*/ 	.word	index@($__internal_0_$__cuda_sm20_dsqrt_rn_f64_mediumpath_v1)
        /*0014*/ 	.word	0x00000000


	//----- nvinfo : EIATTR_FRAME_SIZE
	.align		4
.L_3:
        /*0018*/ 	.byte	0x04, 0x11
        /*001a*/ 	.short	(.L_5 - .L_4)
	.align		4
.L_4:
        /*001c*/ 	.word	index@(_Z13calcDistancesP9pointDataPdPy)
        /*0020*/ 	.word	0x00000000


	//----- nvinfo : EIATTR_MIN_STACK_SIZE
	.align		4
.L_5:
        /*0024*/ 	.byte	0x04, 0x12
        /*0026*/ 	.short	(.L_7 - .L_6)
	.align		4
.L_6:
        /*0028*/ 	.word	index@(_Z13calcDistancesP9pointDataPdPy)
        /*002c*/ 	.word	0x00000000
.L_7:


//--------------------- .nv.compat                --------------------------
	.section	.nv.compat,"",@"SHT_CUDA_COMPAT_INFO"
	.align	4
        /*0000*/ 	.byte	0x02, 0x09, 0x00, 0x00, 0x02, 0x02, 0x01, 0x00, 0x02, 0x05, 0x05, 0x00, 0x03, 0x07, 0x01, 0x01
        /*0010*/ 	.byte	0x02, 0x03, 0x00, 0x00, 0x02, 0x06, 0x01, 0x00, 0x04, 0x0b, 0x08, 0x00, 0x01, 0x00, 0x00, 0x00
        /*0020*/ 	.byte	0x00, 0x00, 0x00, 0x00


//--------------------- .nv.info._Z13calcDistancesP9pointDataPdPy --------------------------
	.section	.nv.info._Z13calcDistancesP9pointDataPdPy,"",@"SHT_CUDA_INFO"
	.sectionflags	@""
	.align	4


	//----- nvinfo : EIATTR_CUDA_API_VERSION
	.align		4
        /*0000*/ 	.byte	0x04, 0x37
        /*0002*/ 	.short	(.L_9 - .L_8)
.L_8:
        /*0004*/ 	.word	0x00000082


	//----- nvinfo : EIATTR_KPARAM_INFO
	.align		4
.L_9:
        /*0008*/ 	.byte	0x04, 0x17
        /*000a*/ 	.short	(.L_11 - .L_10)
.L_10:
        /*000c*/ 	.word	0x00000000
        /*0010*/ 	.short	0x0002
        /*0012*/ 	.short	0x0010
        /*0014*/ 	.byte	0x00, 0xf5, 0x21, 0x00


	//----- nvinfo : EIATTR_KPARAM_INFO
	.align		4
.L_11:
        /*0018*/ 	.byte	0x04, 0x17
        /*001a*/ 	.short	(.L_13 - .L_12)
.L_12:
        /*001c*/ 	.word	0x00000000
        /*0020*/ 	.short	0x0001
        /*0022*/ 	.short	0x0008
        /*0024*/ 	.byte	0x00, 0xf5, 0x21, 0x00


	//----- nvinfo : EIATTR_KPARAM_INFO
	.align		4
.L_13:
        /*0028*/ 	.byte	0x04, 0x17
        /*002a*/ 	.short	(.L_15 - .L_14)
.L_14:
        /*002c*/ 	.word	0x00000000
        /*0030*/ 	.short	0x0000
        /*0032*/ 	.short	0x0000
        /*0034*/ 	.byte	0x00, 0xf5, 0x21, 0x00


	//----- nvinfo : EIATTR_SPARSE_MMA_MASK
	.align		4
.L_15:
        /*0038*/ 	.byte	0x03, 0x50
        /*003a*/ 	.short	0x0000


	//----- nvinfo : EIATTR_MAXREG_COUNT
	.align		4
        /*003c*/ 	.byte	0x03, 0x1b
        /*003e*/ 	.short	0x00ff


	//----- nvinfo : EIATTR_MERCURY_ISA_VERSION
	.align		4
        /*0040*/ 	.byte	0x03, 0x5f
        /*0042*/ 	.short	0x0101


	//----- nvinfo : EIATTR_INT_WARP_WIDE_INSTR_OFFSETS
	.align		4
        /*0044*/ 	.byte	0x04, 0x31
        /*0046*/ 	.short	(.L_17 - .L_16)


	//   ....[0]....
.L_16:
        /*0048*/ 	.word	0x000003a0


	//   ....[1]....
        /*004c*/ 	.word	0x000006a0


	//   ....[2]....
        /*0050*/ 	.word	0x000009b0


	//   ....[3]....
        /*0054*/ 	.word	0x00000cc0


	//   ....[4]....
        /*0058*/ 	.word	0x00000fd0


	//   ....[5]....
        /*005c*/ 	.word	0x000012e0


	//   ....[6]....
        /*0060*/ 	.word	0x000015f0


	//   ....[7]....
        /*0064*/ 	.word	0x00001940


	//----- nvinfo : EIATTR_VRC_CTA_INIT_COUNT
	.align		4
.L_17:
        /*0068*/ 	.byte	0x02, 0x4a
	.zero		1
	.zero		1


	//----- nvinfo : EIATTR_EXIT_INSTR_OFFSETS
	.align		4
        /*006c*/ 	.byte	0x04, 0x1c
        /*006e*/ 	.short	(.L_19 - .L_18)


	//   ....[0]....
.L_18:
        /*0070*/ 	.word	0x00000060


	//   ....[1]....
        /*0074*/ 	.word	0x00001a30


	//----- nvinfo : EIATTR_CRS_STACK_SIZE
	.align		4
.L_19:
        /*0078*/ 	.byte	0x04, 0x1e
        /*007a*/ 	.short	(.L_21 - .L_20)
.L_20:
        /*007c*/ 	.word	0x00000000


	//----- nvinfo : EIATTR_CBANK_PARAM_SIZE
	.align		4
.L_21:
        /*0080*/ 	.byte	0x03, 0x19
        /*0082*/ 	.short	0x0018


	//----- nvinfo : EIATTR_PARAM_CBANK
	.align		4
        /*0084*/ 	.byte	0x04, 0x0a
        /*0086*/ 	.short	(.L_23 - .L_22)
	.align		4
.L_22:
        /*0088*/ 	.word	index@(.nv.constant0._Z13calcDistancesP9pointDataPdPy)
        /*008c*/ 	.short	0x0380
        /*008e*/ 	.short	0x0018


	//----- nvinfo : EIATTR_SW_WAR
	.align		4
.L_23:
        /*0090*/ 	.byte	0x04, 0x36
        /*0092*/ 	.short	(.L_25 - .L_24)
.L_24:
        /*0094*/ 	.word	0x00000008
.L_25:


//--------------------- .nv.callgraph             --------------------------
	.section	.nv.callgraph,"",@"SHT_CUDA_CALLGRAPH"
	.align	4
	.sectionentsize	8
	.align		4
        /*0000*/ 	.word	0x00000000
	.align		4
        /*0004*/ 	.word	0xffffffff
	.align		4
        /*0008*/ 	.word	0x00000000
	.align		4
        /*000c*/ 	.word	0xfffffffe
	.align		4
        /*0010*/ 	.word	0x00000000
	.align		4
        /*0014*/ 	.word	0xfffffffd
	.align		4
        /*0018*/ 	.word	0x00000000
	.align		4
        /*001c*/ 	.word	0xfffffffc


//--------------------- .text._Z13calcDistancesP9pointDataPdPy --------------------------
	.section	.text._Z13calcDistancesP9pointDataPdPy,"ax",@progbits
	.align	128
        .global         _Z13calcDistancesP9pointDataPdPy
        .type           _Z13calcDistancesP9pointDataPdPy,@function
        .size           _Z13calcDistancesP9pointDataPdPy,(.L_x_38 - _Z13calcDistancesP9pointDataPdPy)
        .other          _Z13calcDistancesP9pointDataPdPy,@"STO_CUDA_ENTRY STV_DEFAULT"
_Z13calcDistancesP9pointDataPdPy:
.text._Z13calcDistancesP9pointDataPdPy:
[----:B------:R-:W-:Y:S01]  /*0000*/  LDC R1, c[0x0][0x37c] ;  /* 0x0000df00ff017b82 */ /* 0x000fe20000000800 */
[----:B------:R-:W0:Y:S07]  /*0010*/  S2R R3, SR_TID.X ;  /* 0x0000000000037919 */ /* 0x000e2e0000002100 */
[----:B------:R-:W0:Y:S08]  /*0020*/  S2UR UR4, SR_CTAID.X ;  /* 0x00000000000479c3 */ /* 0x000e300000002500 */
[----:B------:R-:W0:Y:S02]  /*0030*/  LDC R0, c[0x0][0x360] ;  /* 0x0000d800ff007b82 */ /* 0x000e240000000800 */
[----:B0-----:R-:W-:-:S05]  /*0040*/  IMAD R3, R0, UR4, R3 ;  /* 0x0000000400037c24 */ /* 0x001fca000f8e0203 */
[----:B------:R-:W-:-:S13]  /*0050*/  ISETP.GT.U32.AND P0, PT, R3, 0x270f, PT ;  /* 0x0000270f0300780c */ /* 0x000fda0003f04070 */
[----:B------:R-:W-:Y:S05]  /*0060*/  @P0 EXIT ;  /* 0x000000000000094d */ /* 0x000fea0003800000 */
[----:B------:R-:W0:Y:S01]  /*0070*/  LDCU.64 UR4, c[0x0][0x380] ;  /* 0x00007000ff0477ac */ /* 0x000e220008000a00 */
[----:B------:R-:W1:Y:S01]  /*0080*/  LDC.64 R10, c[0x0][0x380] ;  /* 0x0000e000ff0a7b82 */ /* 0x000e620000000a00 */
[----:B------:R-:W2:Y:S01]  /*0090*/  LDCU.64 UR10, c[0x0][0x358] ;  /* 0x00006b00ff0a77ac */ /* 0x000ea20008000a00 */
[----:B0-----:R-:W-:-:S04]  /*00a0*/  UIADD3 UR4, UP0, UPT, UR4, 0x40, URZ ;  /* 0x0000004004047890 */ /* 0x001fc8000ff1e0ff */
[----:B------:R-:W-:Y:S02]  /*00b0*/  UIADD3.X UR5, UPT, UPT, URZ, UR5, URZ, UP0, !UPT ;  /* 0x00000005ff057290 */ /* 0x000fe400087fe4ff */
[----:B------:R-:W-:Y:S01]  /*00c0*/  IMAD.U32 R8, RZ, RZ, UR4 ;  /* 0x00000004ff087e24 */ /* 0x000fe2000f8e00ff */
[----:B------:R-:W-:Y:S01]  /*00d0*/  UMOV UR4, URZ ;  /* 0x000000ff00047c82 */ /* 0x000fe20008000000 */
[----:B-1----:R-:W-:-:S04]  /*00e0*/  IMAD.WIDE.U32 R10, R3, 0x10, R10 ;  /* 0x00000010030a7825 */ /* 0x002fc800078e000a */
[----:B--2---:R-:W-:-:S07]  /*00f0*/  IMAD.U32 R9, RZ, RZ, UR5 ;  /* 0x00000005ff097e24 */ /* 0x004fce000f8e00ff */
.L_x_32:
[----:B------:R-:W2:Y:S04]  /*0100*/  LDG.E.64 R6, desc[UR10][R10.64+0x8] ;  /* 0x0000080a0a067981 */ /* 0x000ea8000c1e1b00 */
[----:B------:R-:W2:Y:S04]  /*0110*/  LDG.E.64 R12, desc[UR10][R8.64+-0x38] ;  /* 0xffffc80a080c7981 */ /* 0x000ea8000c1e1b00 */
[----:B0-----:R-:W3:Y:S04]  /*0120*/  LDG.E.64 R4, desc[UR10][R10.64] ;  /* 0x0000000a0a047981 */ /* 0x001ee8000c1e1b00 */
[----:B------:R-:W3:Y:S01]  /*0130*/  LDG.E.64 R2, desc[UR10][R8.64+-0x40] ;  /* 0xffffc00a08027981 */ /* 0x000ee2000c1e1b00 */
[----:B------:R-:W-:Y:S01]  /*0140*/  UIADD3 UR4, UPT, UPT, UR4, 0x8, URZ ;  /* 0x0000000804047890 */ /* 0x000fe2000fffe0ff */
[----:B------:R-:W-:Y:S03]  /*0150*/  BSSY.RECONVERGENT B0, `(.L_x_0) ;  /* 0x000001d000007945 */ /* 0x000fe60003800200 */
[----:B------:R-:W-:Y:S01]  /*0160*/  UISETP.NE.AND UP0, UPT, UR4, 0x2710, UPT ;  /* 0x000027100400788c */ /* 0x000fe2000bf05270 */
[----:B--2---:R-:W-:-:S02]  /*0170*/  DADD R12, R6, -R12 ;  /* 0x00000000060c7229 */ /* 0x004fc4000000080c */
[----:B---3--:R-:W-:-:S06]  /*0180*/  DADD R2, R4, -R2 ;  /* 0x0000000004027229 */ /* 0x008fcc0000000802 */
[----:B------:R-:W-:Y:S01]  /*0190*/  DMUL R16, R12, R12 ;  /* 0x0000000c0c107228 */ /* 0x000fe20000000000 */
[----:B------:R-:W-:Y:S02]  /*01a0*/  IMAD.MOV.U32 R12, RZ, RZ, 0x0 ;  /* 0x00000000ff0c7424 */ /* 0x000fe400078e00ff */
[----:B------:R-:W-:-:S05]  /*01b0*/  IMAD.MOV.U32 R13, RZ, RZ, 0x3fd80000 ;  /* 0x3fd80000ff0d7424 */ /* 0x000fca00078e00ff */
[----:B------:R-:W-:-:S06]  /*01c0*/  DFMA R16, R2, R2, R16 ;  /* 0x000000020210722b */ /* 0x000fcc0000000010 */
[----:B------:R-:W0:Y:S04]  /*01d0*/  MUFU.RSQ64H R21, R17 ;  /* 0x0000001100157308 */ /* 0x000e280000001c00 */
[----:B------:R-:W-:-:S04]  /*01e0*/  IADD3 R20, PT, PT, R17, -0x3500000, RZ ;  /* 0xfcb0000011147810 */ /* 0x000fc80007ffe0ff */
[----:B------:R-:W-:Y:S02]  /*01f0*/  ISETP.GE.U32.AND P0, PT, R20, 0x7ca00000, PT ;  /* 0x7ca000001400780c */ /* 0x000fe40003f06070 */
[----:B0-----:R-:W-:-:S08]  /*0200*/  DMUL R2, R20, R20 ;  /* 0x0000001414027228 */ /* 0x001fd00000000000 */
[----:B------:R-:W-:-:S08]  /*0210*/  DFMA R2, R16, -R2, 1 ;  /* 0x3ff000001002742b */ /* 0x000fd00000000802 */
[----:B------:R-:W-:Y:S02]  /*0220*/  DFMA R12, R2, R12, 0.5 ;  /* 0x3fe00000020c742b */ /* 0x000fe4000000000c */
[----:B------:R-:W-:-:S08]  /*0230*/  DMUL R2, R20, R2 ;  /* 0x0000000214027228 */ /* 0x000fd00000000000 */
[----:B------:R-:W-:-:S08]  /*0240*/  DFMA R22, R12, R2, R20 ;  /* 0x000000020c16722b */ /* 0x000fd00000000014 */
[----:B------:R-:W-:Y:S02]  /*0250*/  DMUL R12, R16, R22 ;  /* 0x00000016100c7228 */ /* 0x000fe40000000000 */
[----:B------:R-:W-:Y:S01]  /*0260*/  IADD3 R3, PT, PT, R23, -0x100000, RZ ;  /* 0xfff0000017037810 */ /* 0x000fe20007ffe0ff */
[----:B------:R-:W-:-:S05]  /*0270*/  IMAD.MOV.U32 R2, RZ, RZ, R22 ;  /* 0x000000ffff027224 */ /* 0x000fca00078e0016 */
[----:B------:R-:W-:-:S08]  /*0280*/  DFMA R14, R12, -R12, R16 ;  /* 0x8000000c0c0e722b */ /* 0x000fd00000000010 */
[----:B------:R-:W-:Y:S01]  /*0290*/  DFMA R18, R14, R2, R12 ;  /* 0x000000020e12722b */ /* 0x000fe2000000000c */
[----:B------:R-:W-:Y:S10]  /*02a0*/  @!P0 BRA `(.L_x_1) ;  /* 0x00000000001c8947 */ /* 0x000ff40003800000 */
[----:B------:R-:W-:Y:S01]  /*02b0*/  MOV R0, R20 ;  /* 0x0000001400007202 */ /* 0x000fe20000000f00 */
[----:B------:R-:W-:Y:S01]  /*02c0*/  IMAD.MOV.U32 R18, RZ, RZ, R22 ;  /* 0x000000ffff127224 */ /* 0x000fe200078e0016 */
[----:B------:R-:W-:Y:S01]  /*02d0*/  MOV R20, 0x300 ;  /* 0x0000030000147802 */ /* 0x000fe20000000f00 */
[----:B------:R-:W-:-:S07]  /*02e0*/  IMAD.MOV.U32 R19, RZ, RZ, R3 ;  /* 0x000000ffff137224 */ /* 0x000fce00078e0003 */
[----:B------:R-:W-:Y:S05]  /*02f0*/  CALL.REL.NOINC `($__internal_0_$__cuda_sm20_dsqrt_rn_f64_mediumpath_v1) ;  /* 0x0000001400d07944 */ /* 0x000fea0003c00000 */
[----:B------:R-:W-:Y:S01]  /*0300*/  IMAD.MOV.U32 R18, RZ, RZ, R22 ;  /* 0x000000ffff127224 */ /* 0x000fe200078e0016 */
[----:B------:R-:W-:-:S07]  /*0310*/  MOV R19, R23 ;  /* 0x0000001700137202 */ /* 0x000fce0000000f00 */
.L_x_1:
[----:B------:R-:W-:Y:S05]  /*0320*/  BSYNC.RECONVERGENT B0 ;  /* 0x0000000000007941 */ /* 0x000fea0003800200 */
.L_x_0:
[----:B------:R-:W0:Y:S02]  /*0330*/  LDC.64 R12, c[0x0][0x388] ;  /* 0x0000e200ff0c7b82 */ /* 0x000e240000000a00 */
[----:B0-----:R-:W2:Y:S01]  /*0340*/  LDG.E.64 R2, desc[UR10][R12.64] ;  /* 0x0000000a0c027981 */ /* 0x001ea2000c1e1b00 */
[----:B------:R-:W-:Y:S01]  /*0350*/  BSSY.RECONVERGENT B0, `(.L_x_2) ;  /* 0x0000013000007945 */ /* 0x000fe20003800200 */
[----:B--2---:R-:W-:-:S14]  /*0360*/  DSETP.GTU.AND P0, PT, R18, R2, PT ;  /* 0x000000021200722a */ /* 0x004fdc0003f0c000 */
[----:B------:R-:W-:Y:S05]  /*0370*/  @P0 BRA `(.L_x_3) ;  /* 0x0000000000400947 */ /* 0x000fea0003800000 */
[----:B------:R-:W0:Y:S01]  /*0380*/  S2R R0, SR_LANEID ;  /* 0x0000000000007919 */ /* 0x000e220000000000 */
[----:B------:R-:W1:Y:S01]  /*0390*/  LDC.64 R14, c[0x0][0x390] ;  /* 0x0000e400ff0e7b82 */ /* 0x000e620000000a00 */
[----:B------:R-:W-:Y:S02]  /*03a0*/  VOTEU.ANY UR5, UPT, PT ;  /* 0x0000000000057886 */ /* 0x000fe400038e0100 */
[----:B------:R-:W-:Y:S02]  /*03b0*/  UPOPC UR6, UR5 ;  /* 0x00000005000672bf */ /* 0x000fe40008000000 */
[----:B------:R-:W-:Y:S02]  /*03c0*/  UFLO.U32 UR8, UR5 ;  /* 0x00000005000872bd */ /* 0x000fe400080e0000 */
[----:B------:R-:W-:Y:S01]  /*03d0*/  UIMAD.WIDE.U32 UR6, UR6, 0x1, URZ ;  /* 0x00000001060678a5 */ /* 0x000fe2000f8e00ff */
[----:B------:R-:W-:-:S03]  /*03e0*/  UMOV UR5, URZ ;  /* 0x000000ff00057c82 */ /* 0x000fc60008000000 */
[----:B------:R-:W-:Y:S02]  /*03f0*/  UIADD3 UR5, UPT, UPT, UR7, UR5, URZ ;  /* 0x0000000507057290 */ /* 0x000fe4000fffe0ff */
[----:B------:R-:W-:Y:S02]  /*0400*/  IMAD.U32 R17, RZ, RZ, UR7 ;  /* 0x00000007ff117e24 */ /* 0x000fe4000f8e00ff */
[----:B------:R-:W-:Y:S02]  /*0410*/  IMAD.U32 R16, RZ, RZ, UR6 ;  /* 0x00000006ff107e24 */ /* 0x000fe4000f8e00ff */
[----:B------:R-:W-:Y:S02]  /*0420*/  MOV R17, UR5 ;  /* 0x0000000500117c02 */ /* 0x000fe40008000f00 */
[----:B0-----:R-:W-:-:S13]  /*0430*/  ISETP.EQ.U32.AND P0, PT, R0, UR8, PT ;  /* 0x0000000800007c0c */ /* 0x001fda000bf02070 */
[----:B-1----:R0:W-:Y:S04]  /*0440*/  @P0 REDG.E.ADD.64.STRONG.GPU desc[UR10][R14.64], R16 ;  /* 0x000000100e00098e */ /* 0x0021e8000c12e50a */
[----:B------:R0:W5:Y:S04]  /*0450*/  LDG.E.64 R2, desc[UR10][R12.64] ;  /* 0x0000000a0c027981 */ /* 0x000168000c1e1b00 */
[----:B------:R0:W5:Y:S04]  /*0460*/  LDG.E.64 R4, desc[UR10][R10.64] ;  /* 0x0000000a0a047981 */ /* 0x000168000c1e1b00 */
[----:B------:R0:W5:Y:S02]  /*0470*/  LDG.E.64 R6, desc[UR10][R10.64+0x8] ;  /* 0x0000080a0a067981 */ /* 0x000164000c1e1b00 */
.L_x_3:
[----:B------:R-:W-:Y:S05]  /*0480*/  BSYNC.RECONVERGENT B0 ;  /* 0x0000000000007941 */ /* 0x000fea0003800200 */
.L_x_2:
[----:B0-----:R-:W2:Y:S04]  /*0490*/  LDG.E.64 R14, desc[UR10][R8.64+-0x28] ;  /* 0xffffd80a080e7981 */ /* 0x001ea8000c1e1b00 */
[----:B------:R-:W3:Y:S01]  /*04a0*/  LDG.E.64 R12, desc[UR10][R8.64+-0x30] ;  /* 0xffffd00a080c7981 */ /* 0x000ee2000c1e1b00 */
[----:B------:R-:W-:Y:S01]  /*04b0*/  BSSY.RECONVERGENT B0, `(.L_x_4) ;  /* 0x0000019000007945 */ /* 0x000fe20003800200 */
[----:B--2--5:R-:W-:Y:S02]  /*04c0*/  DADD R14, R6, -R14 ;  /* 0x00000000060e7229 */ /* 0x024fe4000000080e */
[----:B---3--:R-:W-:-:S06]  /*04d0*/  DADD R12, R4, -R12 ;  /* 0x00000000040c7229 */ /* 0x008fcc000000080c */
[----:B------:R-:W-:Y:S01]  /*04e0*/  DMUL R16, R14, R14 ;  /* 0x0000000e0e107228 */ /* 0x000fe20000000000 */
[----:B------:R-:W-:Y:S01]  /*04f0*/  IMAD.MOV.U32 R14, RZ, RZ, 0x0 ;  /* 0x00000000ff0e7424 */ /* 0x000fe200078e00ff */
[----:B------:R-:W-:-:S06]  /*0500*/  MOV R15, 0x3fd80000 ;  /* 0x3fd80000000f7802 */ /* 0x000fcc0000000f00 */
[----:B------:R-:W-:-:S06]  /*0510*/  DFMA R16, R12, R12, R16 ;  /* 0x0000000c0c10722b */ /* 0x000fcc0000000010 */
[----:B------:R-:W0:Y:S04]  /*0520*/  MUFU.RSQ64H R21, R17 ;  /* 0x0000001100157308 */ /* 0x000e280000001c00 */
[----:B------:R-:W-:-:S05]  /*0530*/  VIADD R20, R17, 0xfcb00000 ;  /* 0xfcb0000011147836 */ /* 0x000fca0000000000 */
[----:B------:R-:W-:Y:S01]  /*0540*/  ISETP.GE.U32.AND P0, PT, R20, 0x7ca00000, PT ;  /* 0x7ca000001400780c */ /* 0x000fe20003f06070 */
[----:B0-----:R-:W-:-:S08]  /*0550*/  DMUL R12, R20, R20 ;  /* 0x00000014140c7228 */ /* 0x001fd00000000000 */
[----:B------:R-:W-:-:S08]  /*0560*/  DFMA R12, R16, -R12, 1 ;  /* 0x3ff00000100c742b */ /* 0x000fd0000000080c */
[----:B------:R-:W-:Y:S02]  /*0570*/  DFMA R14, R12, R14, 0.5 ;  /* 0x3fe000000c0e742b */ /* 0x000fe4000000000e */
[----:B------:R-:W-:-:S08]  /*0580*/  DMUL R12, R20, R12 ;  /* 0x0000000c140c7228 */ /* 0x000fd00000000000 */
[----:B------:R-:W-:-:S08]  /*0590*/  DFMA R24, R14, R12, R20 ;  /* 0x0000000c0e18722b */ /* 0x000fd00000000014 */
[----:B------:R-:W-:Y:S02]  /*05a0*/  DMUL R12, R16, R24 ;  /* 0x00000018100c7228 */ /* 0x000fe40000000000 */
[----:B------:R-:W-:Y:S02]  /*05b0*/  VIADD R19, R25, 0xfff00000 ;  /* 0xfff0000019137836 */ /* 0x000fe40000000000 */
[----:B------:R-:W-:-:S04]  /*05c0*/  IMAD.MOV.U32 R18, RZ, RZ, R24 ;  /* 0x000000ffff127224 */ /* 0x000fc800078e0018 */
[----:B------:R-:W-:-:S08]  /*05d0*/  DFMA R14, R12, -R12, R16 ;  /* 0x8000000c0c0e722b */ /* 0x000fd00000000010 */
[----:B------:R-:W-:Y:S01]  /*05e0*/  DFMA R22, R14, R18, R12 ;  /* 0x000000120e16722b */ /* 0x000fe2000000000c */
[----:B------:R-:W-:Y:S10]  /*05f0*/  @!P0 BRA `(.L_x_5) ;  /* 0x0000000000108947 */ /* 0x000ff40003800000 */
[----:B------:R-:W-:Y:S01]  /*0600*/  IMAD.MOV.U32 R0, RZ, RZ, R20 ;  /* 0x000000ffff007224 */ /* 0x000fe200078e0014 */
[----:B------:R-:W-:Y:S02]  /*0610*/  MOV R18, R24 ;  /* 0x0000001800127202 */ /* 0x000fe40000000f00 */
[----:B------:R-:W-:-:S07]  /*0620*/  MOV R20, 0x640 ;  /* 0x0000064000147802 */ /* 0x000fce0000000f00 */
[----:B------:R-:W-:Y:S05]  /*0630*/  CALL.REL.NOINC `($__internal_0_$__cuda_sm20_dsqrt_rn_f64_mediumpath_v1) ;  /* 0x0000001400007944 */ /* 0x000fea0003c00000 */
.L_x_5:
[----:B------:R-:W-:Y:S05]  /*0640*/  BSYNC.RECONVERGENT B0 ;  /* 0x0000000000007941 */ /* 0x000fea0003800200 */
.L_x_4:
[----:B------:R-:W-:Y:S01]  /*0650*/  DSETP.GTU.AND P0, PT, R22, R2, PT ;  /* 0x000000021600722a */ /* 0x000fe20003f0c000 */
[----:B------:R-:W-:-:S13]  /*0660*/  BSSY.RECONVERGENT B0, `(.L_x_6) ;  /* 0x0000013000007945 */ /* 0x000fda0003800200 */
[----:B------:R-:W-:Y:S05]  /*0670*/  @P0 BRA `(.L_x_7) ;  /* 0x0000000000440947 */ /* 0x000fea0003800000 */
[----:B------:R-:W0:Y:S01]  /*0680*/  S2R R0, SR_LANEID ;  /* 0x0000000000007919 */ /* 0x000e220000000000 */
[----:B------:R-:W1:Y:S01]  /*0690*/  LDC.64 R14, c[0x0][0x390] ;  /* 0x0000e400ff0e7b82 */ /* 0x000e620000000a00 */
[----:B------:R-:W-:Y:S02]  /*06a0*/  VOTEU.ANY UR5, UPT, PT ;  /* 0x0000000000057886 */ /* 0x000fe400038e0100 */
[----:B------:R-:W-:Y:S02]  /*06b0*/  UPOPC UR6, UR5 ;  /* 0x00000005000672bf */ /* 0x000fe40008000000 */
[----:B------:R-:W-:Y:S02]  /*06c0*/  UFLO.U32 UR8, UR5 ;  /* 0x00000005000872bd */ /* 0x000fe400080e0000 */
[----:B------:R-:W-:Y:S01]  /*06d0*/  UIMAD.WIDE.U32 UR6, UR6, 0x1, URZ ;  /* 0x00000001060678a5 */ /* 0x000fe2000f8e00ff */
[----:B------:R-:W2:Y:S01]  /*06e0*/  LDC.64 R2, c[0x0][0x388] ;  /* 0x0000e200ff027b82 */ /* 0x000ea20000000a00 */
[----:B------:R-:W-:-:S02]  /*06f0*/  UMOV UR5, URZ ;  /* 0x000000ff00057c82 */ /* 0x000fc40008000000 */
[----:B------:R-:W-:Y:S02]  /*0700*/  UIADD3 UR5, UPT, UPT, UR7, UR5, URZ ;  /* 0x0000000507057290 */ /* 0x000fe4000fffe0ff */
[----:B------:R-:W-:Y:S01]  /*0710*/  MOV R13, UR7 ;  /* 0x00000007000d7c02 */ /* 0x000fe20008000f00 */
[----:B------:R-:W-:-:S03]  /*0720*/  IMAD.U32 R12, RZ, RZ, UR6 ;  /* 0x00000006ff0c7e24 */ /* 0x000fc6000f8e00ff */
[----:B------:R-:W-:Y:S01]  /*0730*/  IMAD.U32 R13, RZ, RZ, UR5 ;  /* 0x00000005ff0d7e24 */ /* 0x000fe2000f8e00ff */
[----:B0-----:R-:W-:-:S13]  /*0740*/  ISETP.EQ.U32.AND P0, PT, R0, UR8, PT ;  /* 0x0000000800007c0c */ /* 0x001fda000bf02070 */
[----:B-1----:R0:W-:Y:S04]  /*0750*/  @P0 REDG.E.ADD.64.STRONG.GPU desc[UR10][R14.64], R12 ;  /* 0x0000000c0e00098e */ /* 0x0021e8000c12e50a */
[----:B------:R0:W5:Y:S04]  /*0760*/  LDG.E.64 R4, desc[UR10][R10.64] ;  /* 0x0000000a0a047981 */ /* 0x000168000c1e1b00 */
[----:B------:R0:W5:Y:S04]  /*0770*/  LDG.E.64 R6, desc[UR10][R10.64+0x8] ;  /* 0x0000080a0a067981 */ /* 0x000168000c1e1b00 */
[----:B--2---:R-:W5:Y:S02]  /*0780*/  LDG.E.64 R2, desc[UR10][R2.64] ;  /* 0x0000000a02027981 */ /* 0x004f64000c1e1b00 */
.L_x_7:
[----:B------:R-:W-:Y:S05]  /*0790*/  BSYNC.RECONVERGENT B0 ;  /* 0x0000000000007941 */ /* 0x000fea0003800200 */
.L_x_6:
[----:B0-----:R-:W2:Y:S04]  /*07a0*/  LDG.E.64 R14, desc[UR10][R8.64+-0x18] ;  /* 0xffffe80a080e7981 */ /* 0x001ea8000c1e1b00 */
[----:B------:R-:W3:Y:S01]  /*07b0*/  LDG.E.64 R12, desc[UR10][R8.64+-0x20] ;  /* 0xffffe00a080c7981 */ /* 0x000ee2000c1e1b00 */
[----:B------:R-:W-:Y:S01]  /*07c0*/  BSSY.RECONVERGENT B0, `(.L_x_8) ;  /* 0x0000019000007945 */ /* 0x000fe20003800200 */
[----:B--2--5:R-:W-:Y:S02]  /*07d0*/  DADD R14, R6, -R14 ;  /* 0x00000000060e7229 */ /* 0x024fe4000000080e */
[----:B---3--:R-:W-:-:S06]  /*07e0*/  DADD R12, R4, -R12 ;  /* 0x00000000040c7229 */ /* 0x008fcc000000080c */
[----:B------:R-:W-:Y:S01]  /*07f0*/  DMUL R16, R14, R14 ;  /* 0x0000000e0e107228 */ /* 0x000fe20000000000 */
[----:B------:R-:W-:Y:S01]  /*0800*/  MOV R14, 0x0 ;  /* 0x00000000000e7802 */ /* 0x000fe20000000f00 */
[----:B------:R-:W-:-:S06]  /*0810*/  IMAD.MOV.U32 R15, RZ, RZ, 0x3fd80000 ;  /* 0x3fd80000ff0f7424 */ /* 0x000fcc00078e00ff */
        /* <DEDUP_REMOVED lines=10> */
[----:B------:R-:W-:Y:S01]  /*08c0*/  VIADD R19, R25, 0xfff00000 ;  /* 0xfff0000019137836 */ /* 0x000fe20000000000 */
[----:B------:R-:W-:-:S05]  /*08d0*/  MOV R18, R24 ;  /* 0x0000001800127202 */ /* 0x000fca0000000f00 */
[----:B------:R-:W-:-:S08]  /*08e0*/  DFMA R14, R12, -R12, R16 ;  /* 0x8000000c0c0e722b */ /* 0x000fd00000000010 */
[----:B------:R-:W-:Y:S01]  /*08f0*/  DFMA R22, R14, R18, R12 ;  /* 0x000000120e16722b */ /* 0x000fe2000000000c */
[----:B------:R-:W-:Y:S10]  /*0900*/  @!P0 BRA `(.L_x_9) ;  /* 0x0000000000108947 */ /* 0x000ff40003800000 */
[----:B------:R-:W-:Y:S01]  /*0910*/  IMAD.MOV.U32 R0, RZ, RZ, R20 ;  /* 0x000000ffff007224 */ /* 0x000fe200078e0014 */
[----:B------:R-:W-:Y:S01]  /*0920*/  MOV R20, 0x950 ;  /* 0x0000095000147802 */ /* 0x000fe20000000f00 */
[----:B------:R-:W-:-:S07]  /*0930*/  IMAD.MOV.U32 R18, RZ, RZ, R24 ;  /* 0x000000ffff127224 */ /* 0x000fce00078e0018 */
[----:B------:R-:W-:Y:S05]  /*0940*/  CALL.REL.NOINC `($__internal_0_$__cuda_sm20_dsqrt_rn_f64_mediumpath_v1) ;  /* 0x00000010003c7944 */ /* 0x000fea0003c00000 */
.L_x_9:
[----:B------:R-:W-:Y:S05]  /*0950*/  BSYNC.RECONVERGENT B0 ;  /* 0x0000000000007941 */ /* 0x000fea0003800200 */
.L_x_8:
        /* <DEDUP_REMOVED lines=12> */
[----:B------:R-:W-:Y:S01]  /*0a20*/  IMAD.U32 R13, RZ, RZ, UR7 ;  /* 0x00000007ff0d7e24 */ /* 0x000fe2000f8e00ff */
[----:B------:R-:W-:-:S03]  /*0a30*/  MOV R12, UR6 ;  /* 0x00000006000c7c02 */ /* 0x000fc60008000f00 */
[----:B------:R-:W-:Y:S01]  /*0a40*/  IMAD.U32 R13, RZ, RZ, UR5 ;  /* 0x00000005ff0d7e24 */ /* 0x000fe2000f8e00ff */
[----:B0-----:R-:W-:-:S13]  /*0a50*/  ISETP.EQ.U32.AND P0, PT, R0, UR8, PT ;  /* 0x0000000800007c0c */ /* 0x001fda000bf02070 */
[----:B-1----:R0:W-:Y:S04]  /*0a60*/  @P0 REDG.E.ADD.64.STRONG.GPU desc[UR10][R14.64], R12 ;  /* 0x0000000c0e00098e */ /* 0x0021e8000c12e50a */
[----:B------:R0:W5:Y:S04]  /*0a70*/  LDG.E.64 R4, desc[UR10][R10.64] ;  /* 0x0000000a0a047981 */ /* 0x000168000c1e1b00 */
[----:B------:R0:W5:Y:S04]  /*0a80*/  LDG.E.64 R6, desc[UR10][R10.64+0x8] ;  /* 0x0000080a0a067981 */ /* 0x000168000c1e1b00 */
[----:B--2---:R-:W5:Y:S02]  /*0a90*/  LDG.E.64 R2, desc[UR10][R2.64] ;  /* 0x0000000a02027981 */ /* 0x004f64000c1e1b00 */
.L_x_11:
[----:B------:R-:W-:Y:S05]  /*0aa0*/  BSYNC.RECONVERGENT B0 ;  /* 0x0000000000007941 */ /* 0x000fea0003800200 */
.L_x_10:
[----:B0-----:R-:W2:Y:S04]  /*0ab0*/  LDG.E.64 R14, desc[UR10][R8.64+-0x8] ;  /* 0xfffff80a080e7981 */ /* 0x001ea8000c1e1b00 */
[----:B------:R-:W3:Y:S01]  /*0ac0*/  LDG.E.64 R12, desc[UR10][R8.64+-0x10] ;  /* 0xfffff00a080c7981 */ /* 0x000ee2000c1e1b00 */
[----:B------:R-:W-:Y:S01]  /*0ad0*/  BSSY.RECONVERGENT B0, `(.L_x_12) ;  /* 0x0000019000007945 */ /* 0x000fe20003800200 */
[----:B--2--5:R-:W-:Y:S02]  /*0ae0*/  DADD R14, R6, -R14 ;  /* 0x00000000060e7229 */ /* 0x024fe4000000080e */
        /* <DEDUP_REMOVED lines=21> */
[----:B------:R-:W-:-:S07]  /*0c40*/  MOV R20, 0xc60 ;  /* 0x00000c6000147802 */ /* 0x000fce0000000f00 */
[----:B------:R-:W-:Y:S05]  /*0c50*/  CALL.REL.NOINC `($__internal_0_$__cuda_sm20_dsqrt_rn_f64_mediumpath_v1) ;  /* 0x0000000c00787944 */ /* 0x000fea0003c00000 */
.L_x_13:
[----:B------:R-:W-:Y:S05]  /*0c60*/  BSYNC.RECONVERGENT B0 ;  /* 0x0000000000007941 */ /* 0x000fea0003800200 */
.L_x_12:
        /* <DEDUP_REMOVED lines=19> */
[----:B--2---:R-:W5:Y:S02]  /*0da0*/  LDG.E.64 R2, desc[UR10][R2.64] ;  /* 0x0000000a02027981 */ /* 0x004f64000c1e1b00 */
.L_x_15:
[----:B------:R-:W-:Y:S05]  /*0db0*/  BSYNC.RECONVERGENT B0 ;  /* 0x0000000000007941 */ /* 0x000fea0003800200 */
.L_x_14:
        /* <DEDUP_REMOVED lines=27> */
.L_x_17:
[----:B------:R-:W-:Y:S05]  /*0f70*/  BSYNC.RECONVERGENT B0 ;  /* 0x0000000000007941 */ /* 0x000fea0003800200 */
.L_x_16:
        /* <DEDUP_REMOVED lines=20> */
.L_x_19:
[----:B------:R-:W-:Y:S05]  /*10c0*/  BSYNC.RECONVERGENT B0 ;  /* 0x0000000000007941 */ /* 0x000fea0003800200 */
.L_x_18:
        /* <DEDUP_REMOVED lines=27> */
.L_x_21:
[----:B------:R-:W-:Y:S05]  /*1280*/  BSYNC.RECONVERGENT B0 ;  /* 0x0000000000007941 */ /* 0x000fea0003800200 */
.L_x_20:
        /* <DEDUP_REMOVED lines=20> */
.L_x_23:
[----:B------:R-:W-:Y:S05]  /*13d0*/  BSYNC.RECONVERGENT B0 ;  /* 0x0000000000007941 */ /* 0x000fea0003800200 */
.L_x_22:
        /* <DEDUP_REMOVED lines=27> */
.L_x_25:
[----:B------:R-:W-:Y:S05]  /*1590*/  BSYNC.RECONVERGENT B0 ;  /* 0x0000000000007941 */ /* 0x000fea0003800200 */
.L_x_24:
        /* <DEDUP_REMOVED lines=20> */
.L_x_27:
[----:B------:R-:W-:Y:S05]  /*16e0*/  BSYNC.RECONVERGENT B0 ;  /* 0x0000000000007941 */ /* 0x000fea0003800200 */
.L_x_26:
[----:B0-----:R-:W2:Y:S04]  /*16f0*/  LDG.E.64 R14, desc[UR10][R8.64+0x38] ;  /* 0x0000380a080e7981 */ /* 0x001ea8000c1e1b00 */
[----:B------:R-:W3:Y:S01]  /*1700*/  LDG.E.64 R12, desc[UR10][R8.64+0x30] ;  /* 0x0000300a080c7981 */ /* 0x000ee2000c1e1b00 */
[----:B------:R-:W-:Y:S01]  /*1710*/  BSSY.RECONVERGENT B0, `(.L_x_28) ;  /* 0x000001d000007945 */ /* 0x000fe20003800200 */
[----:B--2--5:R-:W-:Y:S02]  /*1720*/  DADD R14, -R14, R6 ;  /* 0x000000000e0e7229 */ /* 0x024fe40000000106 */
[----:B---3--:R-:W-:-:S06]  /*1730*/  DADD R12, -R12, R4 ;  /* 0x000000000c0c7229 */ /* 0x008fcc0000000104 */
[----:B------:R-:W-:-:S08]  /*1740*/  DMUL R16, R14, R14 ;  /* 0x0000000e0e107228 */ /* 0x000fd00000000000 */
[----:B------:R-:W-:Y:S01]  /*1750*/  DFMA R16, R12, R12, R16 ;  /* 0x0000000c0c10722b */ /* 0x000fe20000000010 */
[----:B------:R-:W-:Y:S01]  /*1760*/  IMAD.MOV.U32 R12, RZ, RZ, 0x0 ;  /* 0x00000000ff0c7424 */ /* 0x000fe200078e00ff */
[----:B------:R-:W-:-:S04]  /*1770*/  MOV R13, 0x3fd80000 ;  /* 0x3fd80000000d7802 */ /* 0x000fc80000000f00 */
        /* <DEDUP_REMOVED lines=14> */
[----:B------:R-:W-:Y:S01]  /*1860*/  MOV R14, R20 ;  /* 0x00000014000e7202 */ /* 0x000fe20000000f00 */
[----:B------:R-:W-:Y:S01]  /*1870*/  IMAD.MOV.U32 R15, RZ, RZ, R21 ;  /* 0x000000ffff0f7224 */ /* 0x000fe200078e0015 */
[----:B------:R-:W-:Y:S01]  /*1880*/  MOV R0, R6 ;  /* 0x0000000600007202 */ /* 0x000fe20000000f00 */
[----:B------:R-:W-:Y:S01]  /*1890*/  IMAD.MOV.U32 R19, RZ, RZ, R5 ;  /* 0x000000ffff137224 */ /* 0x000fe200078e0005 */
[----:B------:R-:W-:-:S07]  /*18a0*/  MOV R20, 0x18c0 ;  /* 0x000018c000147802 */ /* 0x000fce0000000f00 */
[----:B------:R-:W-:Y:S05]  /*18b0*/  CALL.REL.NOINC `($__internal_0_$__cuda_sm20_dsqrt_rn_f64_mediumpath_v1) ;  /* 0x0000000000607944 */ /* 0x000fea0003c00000 */
[----:B------:R-:W-:Y:S01]  /*18c0*/  MOV R14, R22 ;  /* 0x00000016000e7202 */ /* 0x000fe20000000f00 */
[----:B------:R-:W-:-:S07]  /*18d0*/  IMAD.MOV.U32 R15, RZ, RZ, R23 ;  /* 0x000000ffff0f7224 */ /* 0x000fce00078e0017 */
.L_x_29:
[----:B------:R-:W-:Y:S05]  /*18e0*/  BSYNC.RECONVERGENT B0 ;  /* 0x0000000000007941 */ /* 0x000fea0003800200 */
.L_x_28:
        /* <DEDUP_REMOVED lines=11> */
[----:B------:R-:W-:Y:S01]  /*19a0*/  IMAD.U32 R3, RZ, RZ, UR7 ;  /* 0x00000007ff037e24 */ /* 0x000fe2000f8e00ff */
[----:B------:R-:W-:-:S03]  /*19b0*/  MOV R2, UR6 ;  /* 0x0000000600027c02 */ /* 0x000fc60008000f00 */
[----:B------:R-:W-:Y:S02]  /*19c0*/  MOV R3, UR5 ;  /* 0x0000000500037c02 */ /* 0x000fe40008000f00 */
[----:B0-----:R-:W-:-:S13]  /*19d0*/  ISETP.EQ.U32.AND P0, PT, R0, UR8, PT ;  /* 0x0000000800007c0c */ /* 0x001fda000bf02070 */
[----:B-1----:R0:W-:Y:S02]  /*19e0*/  @P0 REDG.E.ADD.64.STRONG.GPU desc[UR10][R4.64], R2 ;  /* 0x000000020400098e */ /* 0x0021e4000c12e50a */
.L_x_31:
[----:B------:R-:W-:Y:S05]  /*19f0*/  BSYNC.RECONVERGENT B0 ;  /* 0x0000000000007941 */ /* 0x000fea0003800200 */
.L_x_30:
[----:B------:R-:W-:-:S05]  /*1a00*/  IADD3 R8, P0, PT, R8, 0x80, RZ ;  /* 0x0000008008087810 */ /* 0x000fca0007f1e0ff */
[----:B------:R-:W-:Y:S01]  /*1a10*/  IMAD.X R9, RZ, RZ, R9, P0 ;  /* 0x000000ffff097224 */ /* 0x000fe200000e0609 */
[----:B------:R-:W-:Y:S07]  /*1a20*/  BRA.U UP0, `(.L_x_32) ;  /* 0xffffffe500b47547 */ /* 0x000fee000b83ffff */
[----:B------:R-:W-:Y:S05]  /*1a30*/  EXIT ;  /* 0x000000000000794d */ /* 0x000fea0003800000 */
        .weak           $__internal_0_$__cuda_sm20_dsqrt_rn_f64_mediumpath_v1
        .type           $__internal_0_$__cuda_sm20_dsqrt_rn_f64_mediumpath_v1,@function
        .size           $__internal_0_$__cuda_sm20_dsqrt_rn_f64_mediumpath_v1,(.L_x_38 - $__internal_0_$__cuda_sm20_dsqrt_rn_f64_mediumpath_v1)
$__internal_0_$__cuda_sm20_dsqrt_rn_f64_mediumpath_v1:
[----:B------:R-:W-:Y:S01]  /*1a40*/  ISETP.GE.U32.AND P0, PT, R0, -0x3400000, PT ;  /* 0xfcc000000000780c */ /* 0x000fe20003f06070 */
[----:B------:R-:W-:-:S12]  /*1a50*/  BSSY.RECONVERGENT B1, `(.L_x_33) ;  /* 0x0000023000017945 */ /* 0x000fd80003800200 */
[----:B------:R-:W-:Y:S05]  /*1a60*/  @!P0 BRA `(.L_x_34) ;  /* 0x0000000000208947 */ /* 0x000fea0003800000 */
[----:B------:R-:W-:-:S10]  /*1a70*/  DFMA.RM R12, R14, R18, R12 ;  /* 0x000000120e0c722b */ /* 0x000fd4000000400c */
[----:B------:R-:W-:-:S04]  /*1a80*/  IADD3 R14, P0, PT, R12, 0x1, RZ ;  /* 0x000000010c0e7810 */ /* 0x000fc80007f1e0ff */
[----:B------:R-:W-:-:S06]  /*1a90*/  IADD3.X R15, PT, PT, RZ, R13, RZ, P0, !PT ;  /* 0x0000000dff0f7210 */ /* 0x000fcc00007fe4ff */
[----:B------:R-:W-:-:S08]  /*1aa0*/  DFMA.RP R16, -R12, R14, R16 ;  /* 0x0000000e0c10722b */ /* 0x000fd00000008110 */
[----:B------:R-:W-:-:S06]  /*1ab0*/  DSETP.GT.AND P0, PT, R16, RZ, PT ;  /* 0x000000ff1000722a */ /* 0x000fcc0003f04000 */
[----:B------:R-:W-:Y:S02]  /*1ac0*/  FSEL R12, R14, R12, P0 ;  /* 0x0000000c0e0c7208 */ /* 0x000fe40000000000 */
[----:B------:R-:W-:Y:S01]  /*1ad0*/  FSEL R13, R15, R13, P0 ;  /* 0x0000000d0f0d7208 */ /* 0x000fe20000000000 */
[----:B------:R-:W-:Y:S06]  /*1ae0*/  BRA `(.L_x_35) ;  /* 0x0000000000647947 */ /* 0x000fec0003800000 */
.L_x_34:
[----:B------:R-:W-:-:S14]  /*1af0*/  DSETP.NE.AND P0, PT, R16, RZ, PT ;  /* 0x000000ff1000722a */ /* 0x000fdc0003f05000 */
[----:B------:R-:W-:Y:S05]  /*1b00*/  @!P0 BRA `(.L_x_36) ;  /* 0x0000000000588947 */ /* 0x000fea0003800000 */
[----:B------:R-:W-:-:S13]  /*1b10*/  ISETP.GE.AND P0, PT, R17, RZ, PT ;  /* 0x000000ff1100720c */ /* 0x000fda0003f06270 */
[----:B------:R-:W-:Y:S01]  /*1b20*/  @!P0 IMAD.MOV.U32 R12, RZ, RZ, 0x0 ;  /* 0x00000000ff0c8424 */ /* 0x000fe200078e00ff */
[----:B------:R-:W-:Y:S01]  /*1b30*/  @!P0 MOV R13, 0xfff80000 ;  /* 0xfff80000000d8802 */ /* 0x000fe20000000f00 */
[----:B------:R-:W-:Y:S06]  /*1b40*/  @!P0 BRA `(.L_x_35) ;  /* 0x00000000004c8947 */ /* 0x000fec0003800000 */
[----:B------:R-:W-:-:S13]  /*1b50*/  ISETP.GT.AND P0, PT, R17, 0x7fefffff, PT ;  /* 0x7fefffff1100780c */ /* 0x000fda0003f04270 */
[----:B------:R-:W-:Y:S05]  /*1b60*/  @P0 BRA `(.L_x_36) ;  /* 0x0000000000400947 */ /* 0x000fea0003800000 */
[----:B------:R-:W-:Y:S01]  /*1b70*/  DMUL R16, R16, 8.11296384146066816958e+31 ;  /* 0x4690000010107828 */ /* 0x000fe20000000000 */
[----:B------:R-:W-:Y:S01]  /*1b80*/  IMAD.MOV.U32 R12, RZ, RZ, RZ ;  /* 0x000000ffff0c7224 */ /* 0x000fe200078e00ff */
[----:B------:R-:W-:Y:S01]  /*1b90*/  MOV R18, 0x0 ;  /* 0x0000000000127802 */ /* 0x000fe20000000f00 */
[----:B------:R-:W-:-:S03]  /*1ba0*/  IMAD.MOV.U32 R19, RZ, RZ, 0x3fd80000 ;  /* 0x3fd80000ff137424 */ /* 0x000fc600078e00ff */
[----:B------:R-:W0:Y:S02]  /*1bb0*/  MUFU.RSQ64H R13, R17 ;  /* 0x00000011000d7308 */ /* 0x000e240000001c00 */
[----:B0-----:R-:W-:-:S08]  /*1bc0*/  DMUL R14, R12, R12 ;  /* 0x0000000c0c0e7228 */ /* 0x001fd00000000000 */
[----:B------:R-:W-:-:S08]  /*1bd0*/  DFMA R14, R16, -R14, 1 ;  /* 0x3ff00000100e742b */ /* 0x000fd0000000080e */
[----:B------:R-:W-:Y:S02]  /*1be0*/  DFMA R18, R14, R18, 0.5 ;  /* 0x3fe000000e12742b */ /* 0x000fe40000000012 */
[----:B------:R-:W-:-:S08]  /*1bf0*/  DMUL R14, R12, R14 ;  /* 0x0000000e0c0e7228 */ /* 0x000fd00000000000 */
[----:B------:R-:W-:-:S08]  /*1c00*/  DFMA R14, R18, R14, R12 ;  /* 0x0000000e120e722b */ /* 0x000fd0000000000c */
[----:B------:R-:W-:Y:S02]  /*1c10*/  DMUL R12, R16, R14 ;  /* 0x0000000e100c7228 */ /* 0x000fe40000000000 */
[----:B------:R-:W-:-:S06]  /*1c20*/  IADD3 R15, PT, PT, R15, -0x100000, RZ ;  /* 0xfff000000f0f7810 */ /* 0x000fcc0007ffe0ff */
[----:B------:R-:W-:-:S08]  /*1c30*/  DFMA R18, R12, -R12, R16 ;  /* 0x8000000c0c12722b */ /* 0x000fd00000000010 */
[----:B------:R-:W-:-:S10]  /*1c40*/  DFMA R12, R14, R18, R12 ;  /* 0x000000120e0c722b */ /* 0x000fd4000000000c */
[----:B------:R-:W-:Y:S01]  /*1c50*/  VIADD R13, R13, 0xfcb00000 ;  /* 0xfcb000000d0d7836 */ /* 0x000fe20000000000 */
[----:B------:R-:W-:Y:S06]  /*1c60*/  BRA `(.L_x_35) ;  /* 0x0000000000047947 */ /* 0x000fec0003800000 */
.L_x_36:
[----:B------:R-:W-:-:S11]  /*1c70*/  DADD R12, R16, R16 ;  /* 0x00000000100c7229 */ /* 0x000fd60000000010 */
.L_x_35:
[----:B------:R-:W-:Y:S05]  /*1c80*/  BSYNC.RECONVERGENT B1 ;  /* 0x0000000000017941 */ /* 0x000fea0003800200 */
.L_x_33:
[----:B------:R-:W-:Y:S01]  /*1c90*/  HFMA2 R21, -RZ, RZ, 0, 0 ;  /* 0x00000000ff157431 */ /* 0x000fe200000001ff */
[----:B------:R-:W-:Y:S01]  /*1ca0*/  MOV R22, R12 ;  /* 0x0000000c00167202 */ /* 0x000fe20000000f00 */
[----:B------:R-:W-:Y:S02]  /*1cb0*/  IMAD.MOV.U32 R23, RZ, RZ, R13 ;  /* 0x000000ffff177224 */ /* 0x000fe400078e000d */
[----:B------:R-:W-:Y:S05]  /*1cc0*/  RET.REL.NODEC R20 `(_Z13calcDistancesP9pointDataPdPy) ;  /* 0xffffffe014cc7950 */ /* 0x000fea0003c3ffff */
.L_x_37:
[----:B------:R-:W-:-:S00]  /*1cd0*/  BRA `(.L_x_37) ;  /* 0xfffffffc00fc7947 */ /* 0x000fc0000383ffff */
[----:B------:R-:W-:-:S00]  /*1ce0*/  NOP ;  /* 0x0000000000007918 */ /* 0x000fc00000000000 */
        /* <DEDUP_REMOVED lines=9> */
.L_x_38:


//--------------------- .nv.shared.reserved.0     --------------------------
	.section	.nv.shared.reserved.0,"aw",@nobits
	.weak		__nv_reservedSMEM_offset_0_alias
	.size		__nv_reservedSMEM_offset_0_alias, 0, 64
	.other		__nv_reservedSMEM_offset_0_alias,@"STO_CUDA_RESERVED_SHARED STV_DEFAULT"
__nv_reservedSMEM_offset_0_alias:
	.zero		0
	.zero		64


//--------------------- .nv.constant0._Z13calcDistancesP9pointDataPdPy --------------------------
	.section	.nv.constant0._Z13calcDistancesP9pointDataPdPy,"a",@progbits
	.sectionflags	@""
	.align	4
.nv.constant0._Z13calcDistancesP9pointDataPdPy:
	.zero		920


//--------------------- SYMBOLS --------------------------

	.type		.nv.reservedSmem.offset0,@object
	.size		.nv.reservedSmem.offset0,0x4
